//
// Generated by NVIDIA NVVM Compiler
//
// Compiler Build ID: CL-36424714
// Cuda compilation tools, release 13.0, V13.0.88
// Based on NVVM 20.0.0
//

.version 9.0
.target sm_100
.address_size 64

	// .globl	_Z7add_vecPiS_S_m
.extern .func  (.param .b32 func_retval0) vprintf
(
	.param .b64 vprintf_param_0,
	.param .b64 vprintf_param_1
)
;
.global .align 1 .b8 $str[18] = {105, 100, 120, 58, 32, 37, 100, 44, 32, 118, 97, 108, 58, 32, 37, 100, 10};

.visible .entry _Z7add_vecPiS_S_m(
	.param .u64 .ptr .align 1 _Z7add_vecPiS_S_m_param_0,
	.param .u64 .ptr .align 1 _Z7add_vecPiS_S_m_param_1,
	.param .u64 .ptr .align 1 _Z7add_vecPiS_S_m_param_2,
	.param .u64 _Z7add_vecPiS_S_m_param_3
)
{
	.reg .pred 	%p<3>;
	.reg .b32 	%r<13>;
	.reg .b64 	%rd<16>;

	ld.param.u64 	%rd7, [_Z7add_vecPiS_S_m_param_0];
	ld.param.u64 	%rd8, [_Z7add_vecPiS_S_m_param_1];
	ld.param.u64 	%rd9, [_Z7add_vecPiS_S_m_param_2];
	ld.param.u64 	%rd10, [_Z7add_vecPiS_S_m_param_3];
	mov.u32 	%r6, %ctaid.x;
	mov.u32 	%r1, %ntid.x;
	mov.u32 	%r7, %tid.x;
	mad.lo.s32 	%r12, %r6, %r1, %r7;
	cvt.s64.s32 	%rd15, %r12;
	setp.le.u64 	%p1, %rd10, %rd15;
	@%p1 bra 	$L__BB0_3;
	mov.u32 	%r8, %nctaid.x;
	mul.lo.s32 	%r3, %r8, %r1;
	cvta.to.global.u64 	%rd2, %rd7;
	cvta.to.global.u64 	%rd3, %rd8;
	cvta.to.global.u64 	%rd4, %rd9;
$L__BB0_2:
	shl.b64 	%rd11, %rd15, 2;
	add.s64 	%rd12, %rd2, %rd11;
	ld.global.u32 	%r9, [%rd12];
	add.s64 	%rd13, %rd3, %rd11;
	ld.global.u32 	%r10, [%rd13];
	add.s32 	%r11, %r10, %r9;
	add.s64 	%rd14, %rd4, %rd11;
	st.global.u32 	[%rd14], %r11;
	add.s32 	%r12, %r12, %r3;
	cvt.s64.s32 	%rd15, %r12;
	setp.gt.u64 	%p2, %rd10, %rd15;
	@%p2 bra 	$L__BB0_2;
$L__BB0_3:
	ret;

}
	// .globl	_Z11gen_numbersPiS_m
.visible .entry _Z11gen_numbersPiS_m(
	.param .u64 .ptr .align 1 _Z11gen_numbersPiS_m_param_0,
	.param .u64 .ptr .align 1 _Z11gen_numbersPiS_m_param_1,
	.param .u64 _Z11gen_numbersPiS_m_param_2
)
{
	.reg .pred 	%p<3>;
	.reg .b32 	%r<12>;
	.reg .b64 	%rd<13>;

	ld.param.u64 	%rd6, [_Z11gen_numbersPiS_m_param_0];
	ld.param.u64 	%rd7, [_Z11gen_numbersPiS_m_param_1];
	ld.param.u64 	%rd8, [_Z11gen_numbersPiS_m_param_2];
	mov.u32 	%r6, %ctaid.x;
	mov.u32 	%r1, %ntid.x;
	mov.u32 	%r7, %tid.x;
	mad.lo.s32 	%r11, %r6, %r1, %r7;
	cvt.s64.s32 	%rd12, %r11;
	setp.le.u64 	%p1, %rd8, %rd12;
	@%p1 bra 	$L__BB1_3;
	mov.u32 	%r8, %nctaid.x;
	mul.lo.s32 	%r3, %r8, %r1;
	cvta.to.global.u64 	%rd2, %rd6;
	cvta.to.global.u64 	%rd3, %rd7;
$L__BB1_2:
	shl.b64 	%rd9, %rd12, 2;
	add.s64 	%rd10, %rd2, %rd9;
	st.global.u32 	[%rd10], %r11;
	mul.lo.s32 	%r9, %r11, 40;
	or.b32  	%r10, %r9, 2;
	add.s64 	%rd11, %rd3, %rd9;
	st.global.u32 	[%rd11], %r10;
	add.s32 	%r11, %r11, %r3;
	cvt.s64.s32 	%rd12, %r11;
	setp.gt.u64 	%p2, %rd8, %rd12;
	@%p2 bra 	$L__BB1_2;
$L__BB1_3:
	ret;

}
	// .globl	_Z8show_vecPim
.visible .entry _Z8show_vecPim(
	.param .u64 .ptr .align 1 _Z8show_vecPim_param_0,
	.param .u64 _Z8show_vecPim_param_1
)
{
	.local .align 8 .b8 	__local_depot2[8];
	.reg .b64 	%SP;
	.reg .b64 	%SPL;
	.reg .pred 	%p<3>;
	.reg .b32 	%r<13>;
	.reg .b64 	%rd<15>;

	mov.u64 	%SPL, __local_depot2;
	cvta.local.u64 	%SP, %SPL;
	ld.param.u64 	%rd6, [_Z8show_vecPim_param_0];
	ld.param.u64 	%rd7, [_Z8show_vecPim_param_1];
	mov.u32 	%r6, %ctaid.x;
	mov.u32 	%r1, %ntid.x;
	mov.u32 	%r7, %tid.x;
	mad.lo.s32 	%r12, %r6, %r1, %r7;
	cvt.s64.s32 	%rd14, %r12;
	setp.le.u64 	%p1, %rd7, %rd14;
	@%p1 bra 	$L__BB2_3;
	mov.u32 	%r8, %nctaid.x;
	mul.lo.s32 	%r3, %r8, %r1;
	add.u64 	%rd8, %SP, 0;
	add.u64 	%rd2, %SPL, 0;
	cvta.to.global.u64 	%rd3, %rd6;
	mov.u64 	%rd11, $str;
$L__BB2_2:
	shl.b64 	%rd9, %rd14, 2;
	add.s64 	%rd10, %rd3, %rd9;
	ld.global.u32 	%r9, [%rd10];
	st.local.v2.u32 	[%rd2], {%r12, %r9};
	cvta.global.u64 	%rd12, %rd11;
	{ // callseq 0, 0
	.param .b64 param0;
	st.param.b64 	[param0], %rd12;
	.param .b64 param1;
	st.param.b64 	[param1], %rd8;
	.param .b32 retval0;
	call.uni (retval0), 
	vprintf, 
	(
	param0, 
	param1
	);
	ld.param.b32 	%r10, [retval0];
	} // callseq 0
	add.s32 	%r12, %r12, %r3;
	cvt.s64.s32 	%rd14, %r12;
	setp.gt.u64 	%p2, %rd7, %rd14;
	@%p2 bra 	$L__BB2_2;
$L__BB2_3:
	ret;

}


// ===== COMPILED SASS (sm_100) =====

	.target	sm_100

	.elftype	@"ET_EXEC"


//--------------------- .note.nv.tkinfo           --------------------------
	.section	.note.nv.tkinfo,"",@"SHT_NOTE"
	.sectionflags	@"SHF_NOTE_NV_TKINFO"
	.tkinfo
        /*0018*/ 	.word	0x00000002
        /*0030*/ 	.string	""
        /*0030*/ 	.string	"ptxas"
        /*0030*/ 	.string	"Cuda compilation tools, release 13.0, V13.0.88"
        /*0030*/ 	.string	"Build cuda_13.0.r13.0/compiler.36424714_0"
        /*0030*/ 	.string	"-arch sm_100 -m 64 "



//--------------------- .note.nv.cuinfo           --------------------------
	.section	.note.nv.cuinfo,"",@"SHT_NOTE"
	.sectionflags	@"SHF_NOTE_NV_CUINFO"
        /*0018*/ 	.short	0x0002
        /*001a*/ 	.short	0x0064
        /*001c*/ 	.short	0x0082
	.zero		2


//--------------------- .nv.info                  --------------------------
	.section	.nv.info,"",@"SHT_CUDA_INFO"
	.align	4


	//----- nvinfo : EIATTR_REGCOUNT
	.align		4
        /*0000*/ 	.byte	0x04, 0x2f
        /*0002*/ 	.short	(.L_2 - .L_1)
	.align		4
.L_1:
        /*0004*/ 	.word	index@(_Z7add_vecPiS_S_m)
        /*0008*/ 	.word	0x00000010


	//----- nvinfo : EIATTR_FRAME_SIZE
	.align		4
.L_2:
        /*000c*/ 	.byte	0x04, 0x11
        /*000e*/ 	.short	(.L_4 - .L_3)
	.align		4
.L_3:
        /*0010*/ 	.word	index@(_Z7add_vecPiS_S_m)
        /*0014*/ 	.word	0x00000000


	//----- nvinfo : EIATTR_REGCOUNT
	.align		4
.L_4:
        /*0018*/ 	.byte	0x04, 0x2f
        /*001a*/ 	.short	(.L_6 - .L_5)
	.align		4
.L_5:
        /*001c*/ 	.word	index@(_Z11gen_numbersPiS_m)
        /*0020*/ 	.word	0x0000000e


	//----- nvinfo : EIATTR_FRAME_SIZE
	.align		4
.L_6:
        /*0024*/ 	.byte	0x04, 0x11
        /*0026*/ 	.short	(.L_8 - .L_7)
	.align		4
.L_7:
        /*0028*/ 	.word	index@(_Z11gen_numbersPiS_m)
        /*002c*/ 	.word	0x00000000


	//----- nvinfo : EIATTR_REGCOUNT
	.align		4
.L_8:
        /*0030*/ 	.byte	0x04, 0x2f
        /*0032*/ 	.short	(.L_10 - .L_9)
	.align		4
.L_9:
        /*0034*/ 	.word	index@(_Z8show_vecPim)
        /*0038*/ 	.word	0x00000018


	//----- nvinfo : EIATTR_FRAME_SIZE
	.align		4
.L_10:
        /*003c*/ 	.byte	0x04, 0x11
        /*003e*/ 	.short	(.L_12 - .L_11)
	.align		4
.L_11:
        /*0040*/ 	.word	index@(_Z8show_vecPim)
        /*0044*/ 	.word	0x00000008


	//----- nvinfo : EIATTR_MIN_STACK_SIZE
	.align		4
.L_12:
        /*0048*/ 	.byte	0x04, 0x12
        /*004a*/ 	.short	(.L_14 - .L_13)
	.align		4
.L_13:
        /*004c*/ 	.word	index@(_Z8show_vecPim)
        /*0050*/ 	.word	0x00000008


	//----- nvinfo : EIATTR_MIN_STACK_SIZE
	.align		4
.L_14:
        /*0054*/ 	.byte	0x04, 0x12
        /*0056*/ 	.short	(.L_16 - .L_15)
	.align		4
.L_15:
        /*0058*/ 	.word	index@(_Z11gen_numbersPiS_m)
        /*005c*/ 	.word	0x00000000


	//----- nvinfo : EIATTR_MIN_STACK_SIZE
	.align		4
.L_16:
        /*0060*/ 	.byte	0x04, 0x12
        /*0062*/ 	.short	(.L_18 - .L_17)
	.align		4
.L_17:
        /*0064*/ 	.word	index@(_Z7add_vecPiS_S_m)
        /*0068*/ 	.word	0x00000000
.L_18:


//--------------------- .nv.compat                --------------------------
	.section	.nv.compat,"",@"SHT_CUDA_COMPAT_INFO"
	.align	4
        /*0000*/ 	.byte	0x02, 0x09, 0x00, 0x00, 0x02, 0x02, 0x01, 0x00, 0x02, 0x05, 0x05, 0x00, 0x03, 0x07, 0x01, 0x01
        /*0010*/ 	.byte	0x02, 0x03, 0x00, 0x00, 0x02, 0x06, 0x01, 0x00, 0x04, 0x0b, 0x08, 0x00, 0x09, 0x00, 0x00, 0x00
        /*0020*/ 	.byte	0x00, 0x00, 0x00, 0x00


//--------------------- .nv.info._Z8show_vecPim   --------------------------
	.section	.nv.info._Z8show_vecPim,"",@"SHT_CUDA_INFO"
	.sectionflags	@""
	.align	4


	//----- nvinfo : EIATTR_CUDA_API_VERSION
	.align		4
        /*0000*/ 	.byte	0x04, 0x37
        /*0002*/ 	.short	(.L_20 - .L_19)
.L_19:
        /*0004*/ 	.word	0x00000082


	//----- nvinfo : EIATTR_KPARAM_INFO
	.align		4
.L_20:
        /*0008*/ 	.byte	0x04, 0x17
        /*000a*/ 	.short	(.L_22 - .L_21)
.L_21:
        /*000c*/ 	.word	0x00000000
        /*0010*/ 	.short	0x0001
        /*0012*/ 	.short	0x0008
        /*0014*/ 	.byte	0x00, 0xf0, 0x21, 0x00


	//----- nvinfo : EIATTR_KPARAM_INFO
	.align		4
.L_22:
        /*0018*/ 	.byte	0x04, 0x17
        /*001a*/ 	.short	(.L_24 - .L_23)
.L_23:
        /*001c*/ 	.word	0x00000000
        /*0020*/ 	.short	0x0000
        /*0022*/ 	.short	0x0000
        /*0024*/ 	.byte	0x00, 0xf5, 0x21, 0x00


	//----- nvinfo : EIATTR_SPARSE_MMA_MASK
	.align		4
.L_24:
        /*0028*/ 	.byte	0x03, 0x50
        /*002a*/ 	.short	0x0000


	//----- nvinfo : EIATTR_MAXREG_COUNT
	.align		4
        /*002c*/ 	.byte	0x03, 0x1b
        /*002e*/ 	.short	0x00ff


	//----- nvinfo : EIATTR_EXTERNS
	.align		4
        /*0030*/ 	.byte	0x04, 0x0f
        /*0032*/ 	.short	(.L_26 - .L_25)


	//   ....[0]....
	.align		4
.L_25:
        /*0034*/ 	.word	index@(vprintf)


	//----- nvinfo : EIATTR_MERCURY_ISA_VERSION
	.align		4
.L_26:
        /*0038*/ 	.byte	0x03, 0x5f
        /*003a*/ 	.short	0x0101


	//----- nvinfo : EIATTR_VRC_CTA_INIT_COUNT
	.align		4
        /*003c*/ 	.byte	0x02, 0x4a
	.zero		1
	.zero		1


	//----- nvinfo : EIATTR_SYSCALL_OFFSETS
	.align		4
        /*0040*/ 	.byte	0x04, 0x46
        /*0042*/ 	.short	(.L_28 - .L_27)


	//   ....[0]....
.L_27:
        /*0044*/ 	.word	0x00000220


	//----- nvinfo : EIATTR_EXIT_INSTR_OFFSETS
	.align		4
.L_28:
        /*0048*/ 	.byte	0x04, 0x1c
        /*004a*/ 	.short	(.L_30 - .L_29)


	//   ....[0]....
.L_29:
        /*004c*/ 	.word	0x000000e0


	//   ....[1]....
        /*0050*/ 	.word	0x00000290


	//----- nvinfo : EIATTR_CRS_STACK_SIZE
	.align		4
.L_30:
        /*0054*/ 	.byte	0x04, 0x1e
        /*0056*/ 	.short	(.L_32 - .L_31)
.L_31:
        /*0058*/ 	.word	0x00000000


	//----- nvinfo : EIATTR_CBANK_PARAM_SIZE
	.align		4
.L_32:
        /*005c*/ 	.byte	0x03, 0x19
        /*005e*/ 	.short	0x0010


	//----- nvinfo : EIATTR_PARAM_CBANK
	.align		4
        /*0060*/ 	.byte	0x04, 0x0a
        /*0062*/ 	.short	(.L_34 - .L_33)
	.align		4
.L_33:
        /*0064*/ 	.word	index@(.nv.constant0._Z8show_vecPim)
        /*0068*/ 	.short	0x0380
        /*006a*/ 	.short	0x0010


	//----- nvinfo : EIATTR_SW_WAR
	.align		4
.L_34:
        /*006c*/ 	.byte	0x04, 0x36
        /*006e*/ 	.short	(.L_36 - .L_35)
.L_35:
        /*0070*/ 	.word	0x00000008
.L_36:


//--------------------- .nv.info._Z11gen_numbersPiS_m --------------------------
	.section	.nv.info._Z11gen_numbersPiS_m,"",@"SHT_CUDA_INFO"
	.sectionflags	@""
	.align	4


	//----- nvinfo : EIATTR_CUDA_API_VERSION
	.align		4
        /*0000*/ 	.byte	0x04, 0x37
        /*0002*/ 	.short	(.L_38 - .L_37)
.L_37:
        /*0004*/ 	.word	0x00000082


	//----- nvinfo : EIATTR_KPARAM_INFO
	.align		4
.L_38:
        /*0008*/ 	.byte	0x04, 0x17
        /*000a*/ 	.short	(.L_40 - .L_39)
.L_39:
        /*000c*/ 	.word	0x00000000
        /*0010*/ 	.short	0x0002
        /*0012*/ 	.short	0x0010
        /*0014*/ 	.byte	0x00, 0xf0, 0x21, 0x00


	//----- nvinfo : EIATTR_KPARAM_INFO
	.align		4
.L_40:
        /*0018*/ 	.byte	0x04, 0x17
        /*001a*/ 	.short	(.L_42 - .L_41)
.L_41:
        /*001c*/ 	.word	0x00000000
        /*0020*/ 	.short	0x0001
        /*0022*/ 	.short	0x0008
        /*0024*/ 	.byte	0x00, 0xf5, 0x21, 0x00


	//----- nvinfo : EIATTR_KPARAM_INFO
	.align		4
.L_42:
        /*0028*/ 	.byte	0x04, 0x17
        /*002a*/ 	.short	(.L_44 - .L_43)
.L_43:
        /*002c*/ 	.word	0x00000000
        /*0030*/ 	.short	0x0000
        /*0032*/ 	.short	0x0000
        /*0034*/ 	.byte	0x00, 0xf5, 0x21, 0x00


	//----- nvinfo : EIATTR_SPARSE_MMA_MASK
	.align		4
.L_44:
        /*0038*/ 	.byte	0x03, 0x50
        /*003a*/ 	.short	0x0000


	//----- nvinfo : EIATTR_MAXREG_COUNT
	.align		4
        /*003c*/ 	.byte	0x03, 0x1b
        /*003e*/ 	.short	0x00ff


	//----- nvinfo : EIATTR_MERCURY_ISA_VERSION
	.align		4
        /*0040*/ 	.byte	0x03, 0x5f
        /*0042*/ 	.short	0x0101


	//----- nvinfo : EIATTR_VRC_CTA_INIT_COUNT
	.align		4
        /*0044*/ 	.byte	0x02, 0x4a
	.zero		1
	.zero		1


	//----- nvinfo : EIATTR_EXIT_INSTR_OFFSETS
	.align		4
        /*0048*/ 	.byte	0x04, 0x1c
        /*004a*/ 	.short	(.L_46 - .L_45)


	//   ....[0]....
.L_45:
        /*004c*/ 	.word	0x00000090


	//   ....[1]....
        /*0050*/ 	.word	0x00000200


	//----- nvinfo : EIATTR_CRS_STACK_SIZE
	.align		4
.L_46:
        /*0054*/ 	.byte	0x04, 0x1e
        /*0056*/ 	.short	(.L_48 - .L_47)
.L_47:
        /*0058*/ 	.word	0x00000000


	//----- nvinfo : EIATTR_CBANK_PARAM_SIZE
	.align		4
.L_48:
        /*005c*/ 	.byte	0x03, 0x19
        /*005e*/ 	.short	0x0018


	//----- nvinfo : EIATTR_PARAM_CBANK
	.align		4
        /*0060*/ 	.byte	0x04, 0x0a
        /*0062*/ 	.short	(.L_50 - .L_49)
	.align		4
.L_49:
        /*0064*/ 	.word	index@(.nv.constant0._Z11gen_numbersPiS_m)
        /*0068*/ 	.short	0x0380
        /*006a*/ 	.short	0x0018


	//----- nvinfo : EIATTR_SW_WAR
	.align		4
.L_50:
        /*006c*/ 	.byte	0x04, 0x36
        /*006e*/ 	.short	(.L_52 - .L_51)
.L_51:
        /*0070*/ 	.word	0x00000008
.L_52:


//--------------------- .nv.info._Z7add_vecPiS_S_m --------------------------
	.section	.nv.info._Z7add_vecPiS_S_m,"",@"SHT_CUDA_INFO"
	.sectionflags	@""
	.align	4


	//----- nvinfo : EIATTR_CUDA_API_VERSION
	.align		4
        /*0000*/ 	.byte	0x04, 0x37
        /*0002*/ 	.short	(.L_54 - .L_53)
.L_53:
        /*0004*/ 	.word	0x00000082


	//----- nvinfo : EIATTR_KPARAM_INFO
	.align		4
.L_54:
        /*0008*/ 	.byte	0x04, 0x17
        /*000a*/ 	.short	(.L_56 - .L_55)
.L_55:
        /*000c*/ 	.word	0x00000000
        /*0010*/ 	.short	0x0003
        /*0012*/ 	.short	0x0018
        /*0014*/ 	.byte	0x00, 0xf0, 0x21, 0x00


	//----- nvinfo : EIATTR_KPARAM_INFO
	.align		4
.L_56:
        /*0018*/ 	.byte	0x04, 0x17
        /*001a*/ 	.short	(.L_58 - .L_57)
.L_57:
        /*001c*/ 	.word	0x00000000
        /*0020*/ 	.short	0x0002
        /*0022*/ 	.short	0x0010
        /*0024*/ 	.byte	0x00, 0xf5, 0x21, 0x00


	//----- nvinfo : EIATTR_KPARAM_INFO
	.align		4
.L_58:
        /*0028*/ 	.byte	0x04, 0x17
        /*002a*/ 	.short	(.L_60 - .L_59)
.L_59:
        /*002c*/ 	.word	0x00000000
        /*0030*/ 	.short	0x0001
        /*0032*/ 	.short	0x0008
        /*0034*/ 	.byte	0x00, 0xf5, 0x21, 0x00


	//----- nvinfo : EIATTR_KPARAM_INFO
	.align		4
.L_60:
        /*0038*/ 	.byte	0x04, 0x17
        /*003a*/ 	.short	(.L_62 - .L_61)
.L_61:
        /*003c*/ 	.word	0x00000000
        /*0040*/ 	.short	0x0000
        /*0042*/ 	.short	0x0000
        /*0044*/ 	.byte	0x00, 0xf5, 0x21, 0x00


	//----- nvinfo : EIATTR_SPARSE_MMA_MASK
	.align		4
.L_62:
        /*0048*/ 	.byte	0x03, 0x50
        /*004a*/ 	.short	0x0000


	//----- nvinfo : EIATTR_MAXREG_COUNT
	.align		4
        /*004c*/ 	.byte	0x03, 0x1b
        /*004e*/ 	.short	0x00ff


	//----- nvinfo : EIATTR_MERCURY_ISA_VERSION
	.align		4
        /*0050*/ 	.byte	0x03, 0x5f
        /*0052*/ 	.short	0x0101


	//----- nvinfo : EIATTR_VRC_CTA_INIT_COUNT
	.align		4
        /*0054*/ 	.byte	0x02, 0x4a
	.zero		1
	.zero		1


	//----- nvinfo : EIATTR_EXIT_INSTR_OFFSETS
	.align		4
        /*0058*/ 	.byte	0x04, 0x1c
        /*005a*/ 	.short	(.L_64 - .L_63)


	//   ....[0]....
.L_63:
        /*005c*/ 	.word	0x00000090


	//   ....[1]....
        /*0060*/ 	.word	0x00000230


	//----- nvinfo : EIATTR_CRS_STACK_SIZE
	.align		4
.L_64:
        /*0064*/ 	.byte	0x04, 0x1e
        /*0066*/ 	.short	(.L_66 - .L_65)
.L_65:
        /*0068*/ 	.word	0x00000000


	//----- nvinfo : EIATTR_CBANK_PARAM_SIZE
	.align		4
.L_66:
        /*006c*/ 	.byte	0x03, 0x19
        /*006e*/ 	.short	0x0020


	//----- nvinfo : EIATTR_PARAM_CBANK
	.align		4
        /*0070*/ 	.byte	0x04, 0x0a
        /*0072*/ 	.short	(.L_68 - .L_67)
	.align		4
.L_67:
        /*0074*/ 	.word	index@(.nv.constant0._Z7add_vecPiS_S_m)
        /*0078*/ 	.short	0x0380
        /*007a*/ 	.short	0x0020


	//----- nvinfo : EIATTR_SW_WAR
	.align		4
.L_68:
        /*007c*/ 	.byte	0x04, 0x36
        /*007e*/ 	.short	(.L_70 - .L_69)
.L_69:
        /*0080*/ 	.word	0x00000008
.L_70:


//--------------------- .nv.callgraph             --------------------------
	.section	.nv.callgraph,"",@"SHT_CUDA_CALLGRAPH"
	.align	4
	.sectionentsize	8
	.align		4
        /*0000*/ 	.word	0x00000000
	.align		4
        /*0004*/ 	.word	0xffffffff
	.align		4
        /*0008*/ 	.word	index@(_Z8show_vecPim)
	.align		4
        /*000c*/ 	.word	index@(vprintf)
	.align		4
        /*0010*/ 	.word	0x00000000
	.align		4
        /*0014*/ 	.word	0xfffffffe
	.align		4
        /*0018*/ 	.word	0x00000000
	.align		4
        /*001c*/ 	.word	0xfffffffd
	.align		4
        /*0020*/ 	.word	0x00000000
	.align		4
        /*0024*/ 	.word	0xfffffffc


//--------------------- .nv.constant4             --------------------------
	.section	.nv.constant4,"a",@progbits
	.align	8
	.align		8
.nv.constant4:
        /*0000*/ 	.dword	vprintf
	.align		8
        /*0008*/ 	.dword	$str


//--------------------- .text._Z8show_vecPim      --------------------------
	.section	.text._Z8show_vecPim,"ax",@progbits
	.align	128
        .global         _Z8show_vecPim
        .type           _Z8show_vecPim,@function
        .size           _Z8show_vecPim,(.L_x_7 - _Z8show_vecPim)
        .other          _Z8show_vecPim,@"STO_CUDA_ENTRY STV_DEFAULT"
_Z8show_vecPim:
.text._Z8show_vecPim:
[----:B------:R-:W0:Y:S01]  /*0000*/  LDC R1, c[0x0][0x37c] ;  /* 0x0000df00ff017b82 */ /* 0x000e220000000800 */
[----:B------:R-:W1:Y:S01]  /*0010*/  S2R R2, SR_TID.X ;  /* 0x0000000000027919 */ /* 0x000e620000002100 */
[----:B------:R-:W2:Y:S06]  /*0020*/  LDCU UR5, c[0x0][0x2fc] ;  /* 0x00005f80ff0577ac */ /* 0x000eac0008000800 */
[----:B------:R-:W1:Y:S01]  /*0030*/  S2UR UR6, SR_CTAID.X ;  /* 0x00000000000679c3 */ /* 0x000e620000002500 */
[----:B0-----:R-:W-:Y:S01]  /*0040*/  VIADD R1, R1, 0xfffffff8 ;  /* 0xfffffff801017836 */ /* 0x001fe20000000000 */
[----:B------:R-:W0:Y:S01]  /*0050*/  LDCU.64 UR8, c[0x0][0x388] ;  /* 0x00007100ff0877ac */ /* 0x000e220008000a00 */
[----:B------:R-:W3:Y:S05]  /*0060*/  LDCU UR4, c[0x0][0x2f8] ;  /* 0x00005f00ff0477ac */ /* 0x000eea0008000800 */
[----:B------:R-:W1:Y:S01]  /*0070*/  LDC R19, c[0x0][0x360] ;  /* 0x0000d800ff137b82 */ /* 0x000e620000000800 */
[----:B---3--:R-:W-:-:S05]  /*0080*/  IADD3 R16, P1, PT, R1, UR4, RZ ;  /* 0x0000000401107c10 */ /* 0x008fca000ff3e0ff */
[----:B--2---:R-:W-:Y:S02]  /*0090*/  IMAD.X R17, RZ, RZ, UR5, P1 ;  /* 0x00000005ff117e24 */ /* 0x004fe400088e06ff */
[----:B-1----:R-:W-:-:S05]  /*00a0*/  IMAD R2, R19, UR6, R2 ;  /* 0x0000000613027c24 */ /* 0x002fca000f8e0202 */
[----:B0-----:R-:W-:Y:S02]  /*00b0*/  ISETP.GE.U32.AND P0, PT, R2, UR8, PT ;  /* 0x0000000802007c0c */ /* 0x001fe4000bf06070 */
[----:B------:R-:W-:-:S04]  /*00c0*/  SHF.R.S32.HI R0, RZ, 0x1f, R2 ;  /* 0x0000001fff007819 */ /* 0x000fc80000011402 */
[----:B------:R-:W-:-:S13]  /*00d0*/  ISETP.GE.U32.AND.EX P0, PT, R0, UR9, PT, P0 ;  /* 0x0000000900007c0c */ /* 0x000fda000bf06100 */
[----:B------:R-:W-:Y:S05]  /*00e0*/  @P0 EXIT ;  /* 0x000000000000094d */ /* 0x000fea0003800000 */
[----:B------:R-:W0:Y:S01]  /*00f0*/  LDCU UR4, c[0x0][0x370] ;  /* 0x00006e00ff0477ac */ /* 0x000e220008000800 */
[----:B------:R-:W-:Y:S02]  /*0100*/  IMAD.MOV.U32 R3, RZ, RZ, R0 ;  /* 0x000000ffff037224 */ /* 0x000fe400078e0000 */
[----:B------:R-:W-:Y:S01]  /*0110*/  IMAD.MOV.U32 R0, RZ, RZ, R2 ;  /* 0x000000ffff007224 */ /* 0x000fe200078e0002 */
[----:B------:R-:W1:Y:S01]  /*0120*/  LDCU.64 UR36, c[0x0][0x358] ;  /* 0x00006b00ff2477ac */ /* 0x000e620008000a00 */
[----:B------:R-:W2:Y:S01]  /*0130*/  LDCU.64 UR40, c[0x0][0x388] ;  /* 0x00007100ff2877ac */ /* 0x000ea20008000a00 */
[----:B------:R-:W3:Y:S01]  /*0140*/  LDCU.64 UR38, c[0x0][0x380] ;  /* 0x00007000ff2677ac */ /* 0x000ee20008000a00 */
[----:B0-----:R-:W-:-:S07]  /*0150*/  IMAD R19, R19, UR4, RZ ;  /* 0x0000000413137c24 */ /* 0x001fce000f8e02ff */
.L_x_1:
[C---:B---3--:R-:W-:Y:S01]  /*0160*/  LEA R10, P0, R0.reuse, UR38, 0x2 ;  /* 0x00000026000a7c11 */ /* 0x048fe2000f8010ff */
[----:B------:R-:W0:Y:S03]  /*0170*/  LDCU.64 UR4, c[0x4][0x8] ;  /* 0x01000100ff0477ac */ /* 0x000e260008000a00 */
[----:B------:R-:W-:-:S05]  /*0180*/  LEA.HI.X R11, R0, UR39, R3, 0x2, P0 ;  /* 0x00000027000b7c11 */ /* 0x000fca00080f1403 */
[----:B-1----:R-:W3:Y:S01]  /*0190*/  LDG.E R3, desc[UR36][R10.64] ;  /* 0x000000240a037981 */ /* 0x002ee2000c1e1900 */
[----:B------:R-:W-:Y:S01]  /*01a0*/  MOV R0, 0x0 ;  /* 0x0000000000007802 */ /* 0x000fe20000000f00 */
[----:B------:R-:W-:Y:S02]  /*01b0*/  IMAD.MOV.U32 R6, RZ, RZ, R16 ;  /* 0x000000ffff067224 */ /* 0x000fe400078e0010 */
[----:B------:R-:W-:Y:S01]  /*01c0*/  IMAD.MOV.U32 R7, RZ, RZ, R17 ;  /* 0x000000ffff077224 */ /* 0x000fe200078e0011 */
[----:B------:R1:W4:Y:S01]  /*01d0*/  LDC.64 R8, c[0x4][R0] ;  /* 0x0100000000087b82 */ /* 0x0003220000000a00 */
[----:B0-----:R-:W-:Y:S01]  /*01e0*/  IMAD.U32 R4, RZ, RZ, UR4 ;  /* 0x00000004ff047e24 */ /* 0x001fe2000f8e00ff */
[----:B------:R-:W-:Y:S01]  /*01f0*/  MOV R5, UR5 ;  /* 0x0000000500057c02 */ /* 0x000fe20008000f00 */
[----:B---34-:R1:W-:Y:S06]  /*0200*/  STL.64 [R1], R2 ;  /* 0x0000000201007387 */ /* 0x0183ec0000100a00 */
[----:B------:R-:W-:-:S07]  /*0210*/  LEPC R20, `(.L_x_0) ;  /* 0x000000001014794e */ /* 0x000fce0000000000 */
[----:B-12---:R-:W-:Y:S05]  /*0220*/  CALL.ABS.NOINC R8 ;  /* 0x0000000008007343 */ /* 0x006fea0003c00000 */
.L_x_0:
[----:B------:R-:W-:-:S04]  /*0230*/  IADD3 R0, PT, PT, R19, R2, RZ ;  /* 0x0000000213007210 */ /* 0x000fc80007ffe0ff */
[----:B------:R-:W-:Y:S01]  /*0240*/  ISETP.GE.U32.AND P0, PT, R0, UR40, PT ;  /* 0x0000002800007c0c */ /* 0x000fe2000bf06070 */
[--C-:B------:R-:W-:Y:S01]  /*0250*/  IMAD.MOV.U32 R2, RZ, RZ, R0.reuse ;  /* 0x000000ffff027224 */ /* 0x100fe200078e0000 */
[----:B------:R-:W-:-:S04]  /*0260*/  SHF.R.S32.HI R3, RZ, 0x1f, R0 ;  /* 0x0000001fff037819 */ /* 0x000fc80000011400 */
[----:B------:R-:W-:-:S13]  /*0270*/  ISETP.GE.U32.AND.EX P0, PT, R3, UR41, PT, P0 ;  /* 0x0000002903007c0c */ /* 0x000fda000bf06100 */
[----:B------:R-:W-:Y:S05]  /*0280*/  @!P0 BRA `(.L_x_1) ;  /* 0xfffffffc00b48947 */ /* 0x000fea000383ffff */
[----:B------:R-:W-:Y:S05]  /*0290*/  EXIT ;  /* 0x000000000000794d */ /* 0x000fea0003800000 */
.L_x_2:
[----:B------:R-:W-:-:S00]  /*02a0*/  BRA `(.L_x_2) ;  /* 0xfffffffc00fc7947 */ /* 0x000fc0000383ffff */
[----:B------:R-:W-:-:S00]  /*02b0*/  NOP ;  /* 0x0000000000007918 */ /* 0x000fc00000000000 */
        /* <DEDUP_REMOVED lines=12> */
.L_x_7:


//--------------------- .text._Z11gen_numbersPiS_m --------------------------
	.section	.text._Z11gen_numbersPiS_m,"ax",@progbits
	.align	128
        .global         _Z11gen_numbersPiS_m
        .type           _Z11gen_numbersPiS_m,@function
        .size           _Z11gen_numbersPiS_m,(.L_x_8 - _Z11gen_numbersPiS_m)
        .other          _Z11gen_numbersPiS_m,@"STO_CUDA_ENTRY STV_DEFAULT"
_Z11gen_numbersPiS_m:
.text._Z11gen_numbersPiS_m:
[----:B------:R-:W-:Y:S01]  /*0000*/  LDC R1, c[0x0][0x37c] ;  /* 0x0000df00ff017b82 */ /* 0x000fe20000000800 */
[----:B------:R-:W0:Y:S07]  /*0010*/  S2R R0, SR_TID.X ;  /* 0x0000000000007919 */ /* 0x000e2e0000002100 */
[----:B------:R-:W0:Y:S01]  /*0020*/  S2UR UR4, SR_CTAID.X ;  /* 0x00000000000479c3 */ /* 0x000e220000002500 */
[----:B------:R-:W1:Y:S07]  /*0030*/  LDCU.64 UR8, c[0x0][0x390] ;  /* 0x00007200ff0877ac */ /* 0x000e6e0008000a00 */
[----:B------:R-:W0:Y:S02]  /*0040*/  LDC R7, c[0x0][0x360] ;  /* 0x0000d800ff077b82 */ /* 0x000e240000000800 */
[----:B0-----:R-:W-:-:S05]  /*0050*/  IMAD R0, R7, UR4, R0 ;  /* 0x0000000407007c24 */ /* 0x001fca000f8e0200 */
[----:B-1----:R-:W-:Y:S02]  /*0060*/  ISETP.GE.U32.AND P0, PT, R0, UR8, PT ;  /* 0x0000000800007c0c */ /* 0x002fe4000bf06070 */
[----:B------:R-:W-:-:S04]  /*0070*/  SHF.R.S32.HI R2, RZ, 0x1f, R0 ;  /* 0x0000001fff027819 */ /* 0x000fc80000011400 */
[----:B------:R-:W-:-:S13]  /*0080*/  ISETP.GE.U32.AND.EX P0, PT, R2, UR9, PT, P0 ;  /* 0x0000000902007c0c */ /* 0x000fda000bf06100 */
[----:B------:R-:W-:Y:S05]  /*0090*/  @P0 EXIT ;  /* 0x000000000000094d */ /* 0x000fea0003800000 */
[----:B------:R-:W0:Y:S01]  /*00a0*/  LDCU UR4, c[0x0][0x370] ;  /* 0x00006e00ff0477ac */ /* 0x000e220008000800 */
[----:B------:R-:W-:Y:S02]  /*00b0*/  IMAD.MOV.U32 R11, RZ, RZ, R2 ;  /* 0x000000ffff0b7224 */ /* 0x000fe400078e0002 */
[----:B------:R-:W-:Y:S01]  /*00c0*/  IMAD.MOV.U32 R6, RZ, RZ, R0 ;  /* 0x000000ffff067224 */ /* 0x000fe200078e0000 */
[----:B------:R-:W1:Y:S01]  /*00d0*/  LDCU.64 UR6, c[0x0][0x358] ;  /* 0x00006b00ff0677ac */ /* 0x000e620008000a00 */
[----:B------:R-:W2:Y:S01]  /*00e0*/  LDCU.128 UR12, c[0x0][0x380] ;  /* 0x00007000ff0c77ac */ /* 0x000ea20008000c00 */
[----:B0-----:R-:W-:-:S07]  /*00f0*/  IMAD R7, R7, UR4, RZ ;  /* 0x0000000407077c24 */ /* 0x001fce000f8e02ff */
.L_x_3:
[C---:B------:R-:W-:Y:S01]  /*0100*/  IMAD.SHL.U32 R4, R6.reuse, 0x4, RZ ;  /* 0x0000000406047824 */ /* 0x040fe200078e00ff */
[----:B------:R-:W-:Y:S01]  /*0110*/  SHF.L.U64.HI R5, R6, 0x2, R11 ;  /* 0x0000000206057819 */ /* 0x000fe2000001020b */
[----:B------:R-:W-:Y:S02]  /*0120*/  IMAD.MOV.U32 R9, RZ, RZ, 0x28 ;  /* 0x00000028ff097424 */ /* 0x000fe400078e00ff */
[----:B------:R-:W-:Y:S01]  /*0130*/  IMAD.IADD R6, R7, 0x1, R0 ;  /* 0x0000000107067824 */ /* 0x000fe200078e0200 */
[----:B--2---:R-:W-:Y:S01]  /*0140*/  IADD3 R2, P0, PT, R4, UR12, RZ ;  /* 0x0000000c04027c10 */ /* 0x004fe2000ff1e0ff */
[----:B------:R-:W-:Y:S01]  /*0150*/  IMAD R9, R0, R9, 0x2 ;  /* 0x0000000200097424 */ /* 0x000fe200078e0209 */
[----:B------:R-:W-:Y:S02]  /*0160*/  IADD3 R4, P1, PT, R4, UR14, RZ ;  /* 0x0000000e04047c10 */ /* 0x000fe4000ff3e0ff */
[C---:B------:R-:W-:Y:S02]  /*0170*/  IADD3.X R3, PT, PT, R5.reuse, UR13, RZ, P0, !PT ;  /* 0x0000000d05037c10 */ /* 0x040fe400087fe4ff */
[----:B------:R-:W-:-:S02]  /*0180*/  IADD3.X R5, PT, PT, R5, UR15, RZ, P1, !PT ;  /* 0x0000000f05057c10 */ /* 0x000fc40008ffe4ff */
[----:B------:R-:W-:Y:S01]  /*0190*/  ISETP.GE.U32.AND P0, PT, R6, UR8, PT ;  /* 0x0000000806007c0c */ /* 0x000fe2000bf06070 */
[----:B-1----:R0:W-:Y:S01]  /*01a0*/  STG.E desc[UR6][R2.64], R0 ;  /* 0x0000000002007986 */ /* 0x0021e2000c101906 */
[----:B------:R-:W-:-:S03]  /*01b0*/  SHF.R.S32.HI R11, RZ, 0x1f, R6 ;  /* 0x0000001fff0b7819 */ /* 0x000fc60000011406 */
[----:B------:R3:W-:Y:S01]  /*01c0*/  STG.E desc[UR6][R4.64], R9 ;  /* 0x0000000904007986 */ /* 0x0007e2000c101906 */
[----:B------:R-:W-:Y:S01]  /*01d0*/  ISETP.GE.U32.AND.EX P0, PT, R11, UR9, PT, P0 ;  /* 0x000000090b007c0c */ /* 0x000fe2000bf06100 */
[----:B0-----:R-:W-:-:S12]  /*01e0*/  IMAD.MOV.U32 R0, RZ, RZ, R6 ;  /* 0x000000ffff007224 */ /* 0x001fd800078e0006 */
[----:B---3--:R-:W-:Y:S05]  /*01f0*/  @!P0 BRA `(.L_x_3) ;  /* 0xfffffffc00c08947 */ /* 0x008fea000383ffff */
[----:B------:R-:W-:Y:S05]  /*0200*/  EXIT ;  /* 0x000000000000794d */ /* 0x000fea0003800000 */
.L_x_4:
        /* <DEDUP_REMOVED lines=15> */
.L_x_8:


//--------------------- .text._Z7add_vecPiS_S_m   --------------------------
	.section	.text._Z7add_vecPiS_S_m,"ax",@progbits
	.align	128
        .global         _Z7add_vecPiS_S_m
        .type           _Z7add_vecPiS_S_m,@function
        .size           _Z7add_vecPiS_S_m,(.L_x_9 - _Z7add_vecPiS_S_m)
        .other          _Z7add_vecPiS_S_m,@"STO_CUDA_ENTRY STV_DEFAULT"
_Z7add_vecPiS_S_m:
.text._Z7add_vecPiS_S_m:
        /* <DEDUP_REMOVED lines=15> */
[----:B------:R-:W3:Y:S01]  /*00f0*/  LDCU.128 UR12, c[0x0][0x380] ;  /* 0x00007000ff0c77ac */ /* 0x000ee20008000c00 */
[----:B0-----:R-:W-:-:S07]  /*0100*/  IMAD R9, R9, UR4, RZ ;  /* 0x0000000409097c24 */ /* 0x001fce000f8e02ff */
.L_x_5:
[C---:B0-----:R-:W-:Y:S01]  /*0110*/  IMAD.SHL.U32 R6, R8.reuse, 0x4, RZ ;  /* 0x0000000408067824 */ /* 0x041fe200078e00ff */
[----:B------:R-:W-:-:S04]  /*0120*/  SHF.L.U64.HI R7, R8, 0x2, R13 ;  /* 0x0000000208077819 */ /* 0x000fc8000001020d */
[C---:B---3--:R-:W-:Y:S02]  /*0130*/  IADD3 R4, P1, PT, R6.reuse, UR14, RZ ;  /* 0x0000000e06047c10 */ /* 0x048fe4000ff3e0ff */
[----:B------:R-:W-:Y:S02]  /*0140*/  IADD3 R2, P0, PT, R6, UR12, RZ ;  /* 0x0000000c06027c10 */ /* 0x000fe4000ff1e0ff */
[C---:B------:R-:W-:Y:S02]  /*0150*/  IADD3.X R5, PT, PT, R7.reuse, UR15, RZ, P1, !PT ;  /* 0x0000000f07057c10 */ /* 0x040fe40008ffe4ff */
[----:B------:R-:W-:-:S04]  /*0160*/  IADD3.X R3, PT, PT, R7, UR13, RZ, P0, !PT ;  /* 0x0000000d07037c10 */ /* 0x000fc800087fe4ff */
[----:B-1----:R-:W3:Y:S04]  /*0170*/  LDG.E R5, desc[UR6][R4.64] ;  /* 0x0000000604057981 */ /* 0x002ee8000c1e1900 */
[----:B------:R-:W3:Y:S01]  /*0180*/  LDG.E R2, desc[UR6][R2.64] ;  /* 0x0000000602027981 */ /* 0x000ee2000c1e1900 */
[----:B--2---:R-:W-:Y:S01]  /*0190*/  IADD3 R6, P0, PT, R6, UR10, RZ ;  /* 0x0000000a06067c10 */ /* 0x004fe2000ff1e0ff */
[----:B------:R-:W-:-:S03]  /*01a0*/  IMAD.IADD R8, R9, 0x1, R0 ;  /* 0x0000000109087824 */ /* 0x000fc600078e0200 */
[----:B------:R-:W-:Y:S02]  /*01b0*/  IADD3.X R7, PT, PT, R7, UR11, RZ, P0, !PT ;  /* 0x0000000b07077c10 */ /* 0x000fe400087fe4ff */
[----:B------:R-:W-:Y:S02]  /*01c0*/  ISETP.GE.U32.AND P0, PT, R8, UR8, PT ;  /* 0x0000000808007c0c */ /* 0x000fe4000bf06070 */
[----:B------:R-:W-:-:S04]  /*01d0*/  SHF.R.S32.HI R13, RZ, 0x1f, R8 ;  /* 0x0000001fff0d7819 */ /* 0x000fc80000011408 */
[----:B------:R-:W-:Y:S01]  /*01e0*/  ISETP.GE.U32.AND.EX P0, PT, R13, UR9, PT, P0 ;  /* 0x000000090d007c0c */ /* 0x000fe2000bf06100 */
[----:B------:R-:W-:Y:S02]  /*01f0*/  IMAD.MOV.U32 R0, RZ, RZ, R8 ;  /* 0x000000ffff007224 */ /* 0x000fe400078e0008 */
[----:B---3--:R-:W-:-:S05]  /*0200*/  IMAD.IADD R11, R2, 0x1, R5 ;  /* 0x00000001020b7824 */ /* 0x008fca00078e0205 */
[----:B------:R0:W-:Y:S05]  /*0210*/  STG.E desc[UR6][R6.64], R11 ;  /* 0x0000000b06007986 */ /* 0x0001ea000c101906 */
[----:B------:R-:W-:Y:S05]  /*0220*/  @!P0 BRA `(.L_x_5) ;  /* 0xfffffffc00b88947 */ /* 0x000fea000383ffff */
[----:B------:R-:W-:Y:S05]  /*0230*/  EXIT ;  /* 0x000000000000794d */ /* 0x000fea0003800000 */
.L_x_6:
        /* <DEDUP_REMOVED lines=12> */
.L_x_9:


//--------------------- .nv.global.init           --------------------------
	.section	.nv.global.init,"aw",@progbits
.nv.global.init:
	.type		$str,@object
	.size		$str,(.L_0 - $str)
$str:
        /*0000*/ 	.byte	0x69, 0x64, 0x78, 0x3a, 0x20, 0x25, 0x64, 0x2c, 0x20, 0x76, 0x61, 0x6c, 0x3a, 0x20, 0x25, 0x64
        /*0010*/ 	.byte	0x0a, 0x00
.L_0:


//--------------------- .nv.shared.reserved.0     --------------------------
	.section	.nv.shared.reserved.0,"aw",@nobits
	.weak		__nv_reservedSMEM_offset_0_alias
	.size		__nv_reservedSMEM_offset_0_alias, 0, 64
	.other		__nv_reservedSMEM_offset_0_alias,@"STO_CUDA_RESERVED_SHARED STV_DEFAULT"
__nv_reservedSMEM_offset_0_alias:
	.zero		0
	.zero		64


//--------------------- .nv.constant0._Z8show_vecPim --------------------------
	.section	.nv.constant0._Z8show_vecPim,"a",@progbits
	.sectionflags	@""
	.align	4
.nv.constant0._Z8show_vecPim:
	.zero		912


//--------------------- .nv.constant0._Z11gen_numbersPiS_m --------------------------
	.section	.nv.constant0._Z11gen_numbersPiS_m,"a",@progbits
	.sectionflags	@""
	.align	4
.nv.constant0._Z11gen_numbersPiS_m:
	.zero		920


//--------------------- .nv.constant0._Z7add_vecPiS_S_m --------------------------
	.section	.nv.constant0._Z7add_vecPiS_S_m,"a",@progbits
	.sectionflags	@""
	.align	4
.nv.constant0._Z7add_vecPiS_S_m:
	.zero		928


//--------------------- SYMBOLS --------------------------

	.type		.nv.reservedSmem.offset0,@object
	.size		.nv.reservedSmem.offset0,0x4
	.type		vprintf,@function
